//
// Generated by NVIDIA NVVM Compiler
//
// Compiler Build ID: CL-36424714
// Cuda compilation tools, release 13.0, V13.0.88
// Based on NVVM 20.0.0
//

.version 9.0
.target sm_100
.address_size 64

	// .globl	_Z3addiPfS_S_

.visible .entry _Z3addiPfS_S_(
	.param .u32 _Z3addiPfS_S__param_0,
	.param .u64 .ptr .align 1 _Z3addiPfS_S__param_1,
	.param .u64 .ptr .align 1 _Z3addiPfS_S__param_2,
	.param .u64 .ptr .align 1 _Z3addiPfS_S__param_3
)
{
	.reg .b32 	%r<5>;
	.reg .b32 	%f<4>;
	.reg .b64 	%rd<11>;

	ld.param.u64 	%rd1, [_Z3addiPfS_S__param_1];
	ld.param.u64 	%rd2, [_Z3addiPfS_S__param_2];
	ld.param.u64 	%rd3, [_Z3addiPfS_S__param_3];
	cvta.to.global.u64 	%rd4, %rd3;
	cvta.to.global.u64 	%rd5, %rd2;
	cvta.to.global.u64 	%rd6, %rd1;
	mov.u32 	%r1, %tid.x;
	mov.u32 	%r2, %ctaid.x;
	mov.u32 	%r3, %ntid.x;
	mad.lo.s32 	%r4, %r2, %r3, %r1;
	mul.wide.s32 	%rd7, %r4, 4;
	add.s64 	%rd8, %rd6, %rd7;
	ld.global.f32 	%f1, [%rd8];
	add.s64 	%rd9, %rd5, %rd7;
	ld.global.f32 	%f2, [%rd9];
	add.f32 	%f3, %f1, %f2;
	add.s64 	%rd10, %rd4, %rd7;
	st.global.f32 	[%rd10], %f3;
	ret;

}


// ===== COMPILED SASS (sm_100) =====

	.target	sm_100

	.elftype	@"ET_EXEC"


//--------------------- .note.nv.tkinfo           --------------------------
	.section	.note.nv.tkinfo,"",@"SHT_NOTE"
	.sectionflags	@"SHF_NOTE_NV_TKINFO"
	.tkinfo
        /*0018*/ 	.word	0x00000002
        /*0030*/ 	.string	""
        /*0030*/ 	.string	"ptxas"
        /*0030*/ 	.string	"Cuda compilation tools, release 13.0, V13.0.88"
        /*0030*/ 	.string	"Build cuda_13.0.r13.0/compiler.36424714_0"
        /*0030*/ 	.string	"-arch sm_100 -m 64 "



//--------------------- .note.nv.cuinfo           --------------------------
	.section	.note.nv.cuinfo,"",@"SHT_NOTE"
	.sectionflags	@"SHF_NOTE_NV_CUINFO"
        /*0018*/ 	.short	0x0002
        /*001a*/ 	.short	0x0064
        /*001c*/ 	.short	0x0082
	.zero		2


//--------------------- .nv.info                  --------------------------
	.section	.nv.info,"",@"SHT_CUDA_INFO"
	.align	4


	//----- nvinfo : EIATTR_REGCOUNT
	.align		4
        /*0000*/ 	.byte	0x04, 0x2f
        /*0002*/ 	.short	(.L_1 - .L_0)
	.align		4
.L_0:
        /*0004*/ 	.word	index@(_Z3addiPfS_S_)
        /*0008*/ 	.word	0x0000000c


	//----- nvinfo : EIATTR_FRAME_SIZE
	.align		4
.L_1:
        /*000c*/ 	.byte	0x04, 0x11
        /*000e*/ 	.short	(.L_3 - .L_2)
	.align		4
.L_2:
        /*0010*/ 	.word	index@(_Z3addiPfS_S_)
        /*0014*/ 	.word	0x00000000


	//----- nvinfo : EIATTR_MIN_STACK_SIZE
	.align		4
.L_3:
        /*0018*/ 	.byte	0x04, 0x12
        /*001a*/ 	.short	(.L_5 - .L_4)
	.align		4
.L_4:
        /*001c*/ 	.word	index@(_Z3addiPfS_S_)
        /*0020*/ 	.word	0x00000000
.L_5:


//--------------------- .nv.compat                --------------------------
	.section	.nv.compat,"",@"SHT_CUDA_COMPAT_INFO"
	.align	4
        /*0000*/ 	.byte	0x02, 0x09, 0x00, 0x00, 0x02, 0x02, 0x01, 0x00, 0x02, 0x05, 0x05, 0x00, 0x03, 0x07, 0x01, 0x01
        /*0010*/ 	.byte	0x02, 0x03, 0x00, 0x00, 0x02, 0x06, 0x01, 0x00, 0x04, 0x0b, 0x08, 0x00, 0x09, 0x00, 0x00, 0x00
        /*0020*/ 	.byte	0x00, 0x00, 0x00, 0x00


//--------------------- .nv.info._Z3addiPfS_S_    --------------------------
	.section	.nv.info._Z3addiPfS_S_,"",@"SHT_CUDA_INFO"
	.sectionflags	@""
	.align	4


	//----- nvinfo : EIATTR_CUDA_API_VERSION
	.align		4
        /*0000*/ 	.byte	0x04, 0x37
        /*0002*/ 	.short	(.L_7 - .L_6)
.L_6:
        /*0004*/ 	.word	0x00000082


	//----- nvinfo : EIATTR_KPARAM_INFO
	.align		4
.L_7:
        /*0008*/ 	.byte	0x04, 0x17
        /*000a*/ 	.short	(.L_9 - .L_8)
.L_8:
        /*000c*/ 	.word	0x00000000
        /*0010*/ 	.short	0x0003
        /*0012*/ 	.short	0x0018
        /*0014*/ 	.byte	0x00, 0xf5, 0x21, 0x00


	//----- nvinfo : EIATTR_KPARAM_INFO
	.align		4
.L_9:
        /*0018*/ 	.byte	0x04, 0x17
        /*001a*/ 	.short	(.L_11 - .L_10)
.L_10:
        /*001c*/ 	.word	0x00000000
        /*0020*/ 	.short	0x0002
        /*0022*/ 	.short	0x0010
        /*0024*/ 	.byte	0x00, 0xf5, 0x21, 0x00


	//----- nvinfo : EIATTR_KPARAM_INFO
	.align		4
.L_11:
        /*0028*/ 	.byte	0x04, 0x17
        /*002a*/ 	.short	(.L_13 - .L_12)
.L_12:
        /*002c*/ 	.word	0x00000000
        /*0030*/ 	.short	0x0001
        /*0032*/ 	.short	0x0008
        /*0034*/ 	.byte	0x00, 0xf5, 0x21, 0x00


	//----- nvinfo : EIATTR_KPARAM_INFO
	.align		4
.L_13:
        /*0038*/ 	.byte	0x04, 0x17
        /*003a*/ 	.short	(.L_15 - .L_14)
.L_14:
        /*003c*/ 	.word	0x00000000
        /*0040*/ 	.short	0x0000
        /*0042*/ 	.short	0x0000
        /*0044*/ 	.byte	0x00, 0xf0, 0x11, 0x00


	//----- nvinfo : EIATTR_SPARSE_MMA_MASK
	.align		4
.L_15:
        /*0048*/ 	.byte	0x03, 0x50
        /*004a*/ 	.short	0x0000


	//----- nvinfo : EIATTR_MAXREG_COUNT
	.align		4
        /*004c*/ 	.byte	0x03, 0x1b
        /*004e*/ 	.short	0x00ff


	//----- nvinfo : EIATTR_MERCURY_ISA_VERSION
	.align		4
        /*0050*/ 	.byte	0x03, 0x5f
        /*0052*/ 	.short	0x0101


	//----- nvinfo : EIATTR_VRC_CTA_INIT_COUNT
	.align		4
        /*0054*/ 	.byte	0x02, 0x4a
	.zero		1
	.zero		1


	//----- nvinfo : EIATTR_EXIT_INSTR_OFFSETS
	.align		4
        /*0058*/ 	.byte	0x04, 0x1c
        /*005a*/ 	.short	(.L_17 - .L_16)


	//   ....[0]....
.L_16:
        /*005c*/ 	.word	0x00000100


	//----- nvinfo : EIATTR_CBANK_PARAM_SIZE
	.align		4
.L_17:
        /*0060*/ 	.byte	0x03, 0x19
        /*0062*/ 	.short	0x0020


	//----- nvinfo : EIATTR_PARAM_CBANK
	.align		4
        /*0064*/ 	.byte	0x04, 0x0a
        /*0066*/ 	.short	(.L_19 - .L_18)
	.align		4
.L_18:
        /*0068*/ 	.word	index@(.nv.constant0._Z3addiPfS_S_)
        /*006c*/ 	.short	0x0380
        /*006e*/ 	.short	0x0020


	//----- nvinfo : EIATTR_SW_WAR
	.align		4
.L_19:
        /*0070*/ 	.byte	0x04, 0x36
        /*0072*/ 	.short	(.L_21 - .L_20)
.L_20:
        /*0074*/ 	.word	0x00000008
.L_21:


//--------------------- .nv.callgraph             --------------------------
	.section	.nv.callgraph,"",@"SHT_CUDA_CALLGRAPH"
	.align	4
	.sectionentsize	8
	.align		4
        /*0000*/ 	.word	0x00000000
	.align		4
        /*0004*/ 	.word	0xffffffff
	.align		4
        /*0008*/ 	.word	0x00000000
	.align		4
        /*000c*/ 	.word	0xfffffffe
	.align		4
        /*0010*/ 	.word	0x00000000
	.align		4
        /*0014*/ 	.word	0xfffffffd
	.align		4
        /*0018*/ 	.word	0x00000000
	.align		4
        /*001c*/ 	.word	0xfffffffc


//--------------------- .text._Z3addiPfS_S_       --------------------------
	.section	.text._Z3addiPfS_S_,"ax",@progbits
	.align	128
        .global         _Z3addiPfS_S_
        .type           _Z3addiPfS_S_,@function
        .size           _Z3addiPfS_S_,(.L_x_1 - _Z3addiPfS_S_)
        .other          _Z3addiPfS_S_,@"STO_CUDA_ENTRY STV_DEFAULT"
_Z3addiPfS_S_:
.text._Z3addiPfS_S_:
[----:B------:R-:W-:Y:S01]  /*0000*/  LDC R1, c[0x0][0x37c] ;  /* 0x0000df00ff017b82 */ /* 0x000fe20000000800 */
[----:B------:R-:W0:Y:S07]  /*0010*/  S2R R9, SR_TID.X ;  /* 0x0000000000097919 */ /* 0x000e2e0000002100 */
[----:B------:R-:W0:Y:S01]  /*0020*/  S2UR UR6, SR_CTAID.X ;  /* 0x00000000000679c3 */ /* 0x000e220000002500 */
[----:B------:R-:W1:Y:S07]  /*0030*/  LDCU.64 UR4, c[0x0][0x358] ;  /* 0x00006b00ff0477ac */ /* 0x000e6e0008000a00 */
[----:B------:R-:W0:Y:S08]  /*0040*/  LDC R0, c[0x0][0x360] ;  /* 0x0000d800ff007b82 */ /* 0x000e300000000800 */
[----:B------:R-:W2:Y:S08]  /*0050*/  LDC.64 R2, c[0x0][0x388] ;  /* 0x0000e200ff027b82 */ /* 0x000eb00000000a00 */
[----:B------:R-:W3:Y:S01]  /*0060*/  LDC.64 R4, c[0x0][0x390] ;  /* 0x0000e400ff047b82 */ /* 0x000ee20000000a00 */
[----:B0-----:R-:W-:-:S07]  /*0070*/  IMAD R9, R0, UR6, R9 ;  /* 0x0000000600097c24 */ /* 0x001fce000f8e0209 */
[----:B------:R-:W0:Y:S01]  /*0080*/  LDC.64 R6, c[0x0][0x398] ;  /* 0x0000e600ff067b82 */ /* 0x000e220000000a00 */
[----:B--2---:R-:W-:-:S06]  /*0090*/  IMAD.WIDE R2, R9, 0x4, R2 ;  /* 0x0000000409027825 */ /* 0x004fcc00078e0202 */
[----:B-1----:R-:W2:Y:S01]  /*00a0*/  LDG.E R2, desc[UR4][R2.64] ;  /* 0x0000000402027981 */ /* 0x002ea2000c1e1900 */
[----:B---3--:R-:W-:-:S06]  /*00b0*/  IMAD.WIDE R4, R9, 0x4, R4 ;  /* 0x0000000409047825 */ /* 0x008fcc00078e0204 */
[----:B------:R-:W2:Y:S01]  /*00c0*/  LDG.E R5, desc[UR4][R4.64] ;  /* 0x0000000404057981 */ /* 0x000ea2000c1e1900 */
[----:B0-----:R-:W-:-:S04]  /*00d0*/  IMAD.WIDE R6, R9, 0x4, R6 ;  /* 0x0000000409067825 */ /* 0x001fc800078e0206 */
[----:B--2---:R-:W-:-:S05]  /*00e0*/  FADD R9, R2, R5 ;  /* 0x0000000502097221 */ /* 0x004fca0000000000 */
[----:B------:R-:W-:Y:S01]  /*00f0*/  STG.E desc[UR4][R6.64], R9 ;  /* 0x0000000906007986 */ /* 0x000fe2000c101904 */
[----:B------:R-:W-:Y:S05]  /*0100*/  EXIT ;  /* 0x000000000000794d */ /* 0x000fea0003800000 */
.L_x_0:
[----:B------:R-:W-:-:S00]  /*0110*/  BRA `(.L_x_0) ;  /* 0xfffffffc00fc7947 */ /* 0x000fc0000383ffff */
[----:B------:R-:W-:-:S00]  /*0120*/  NOP ;  /* 0x0000000000007918 */ /* 0x000fc00000000000 */
        /* <DEDUP_REMOVED lines=13> */
.L_x_1:


//--------------------- .nv.shared.reserved.0     --------------------------
	.section	.nv.shared.reserved.0,"aw",@nobits
	.weak		__nv_reservedSMEM_offset_0_alias
	.size		__nv_reservedSMEM_offset_0_alias, 0, 64
	.other		__nv_reservedSMEM_offset_0_alias,@"STO_CUDA_RESERVED_SHARED STV_DEFAULT"
__nv_reservedSMEM_offset_0_alias:
	.zero		0
	.zero		64


//--------------------- .nv.constant0._Z3addiPfS_S_ --------------------------
	.section	.nv.constant0._Z3addiPfS_S_,"a",@progbits
	.sectionflags	@""
	.align	4
.nv.constant0._Z3addiPfS_S_:
	.zero		928


//--------------------- SYMBOLS --------------------------

	.type		.nv.reservedSmem.offset0,@object
	.size		.nv.reservedSmem.offset0,0x4
